//
// Generated by NVIDIA NVVM Compiler
//
// Compiler Build ID: CL-36424714
// Cuda compilation tools, release 13.0, V13.0.88
// Based on NVVM 20.0.0
//

.version 9.0
.target sm_100
.address_size 64

	// .globl	_Z13mattranGpu_v1PKfPfii
// _ZZ13mattranGpu_v2ILi16EEvPKfPfiiE2SA has been demoted

.visible .entry _Z13mattranGpu_v1PKfPfii(
	.param .u64 .ptr .align 1 _Z13mattranGpu_v1PKfPfii_param_0,
	.param .u64 .ptr .align 1 _Z13mattranGpu_v1PKfPfii_param_1,
	.param .u32 _Z13mattranGpu_v1PKfPfii_param_2,
	.param .u32 _Z13mattranGpu_v1PKfPfii_param_3
)
{
	.reg .pred 	%p<4>;
	.reg .b32 	%r<15>;
	.reg .b32 	%f<2>;
	.reg .b64 	%rd<9>;

	ld.param.u64 	%rd1, [_Z13mattranGpu_v1PKfPfii_param_0];
	ld.param.u64 	%rd2, [_Z13mattranGpu_v1PKfPfii_param_1];
	ld.param.u32 	%r5, [_Z13mattranGpu_v1PKfPfii_param_2];
	ld.param.u32 	%r4, [_Z13mattranGpu_v1PKfPfii_param_3];
	mov.u32 	%r6, %tid.x;
	mov.u32 	%r7, %ctaid.x;
	mov.u32 	%r8, %ntid.x;
	mad.lo.s32 	%r1, %r7, %r8, %r6;
	mov.u32 	%r9, %tid.y;
	mov.u32 	%r10, %ctaid.y;
	mov.u32 	%r11, %ntid.y;
	mad.lo.s32 	%r12, %r10, %r11, %r9;
	setp.ge.s32 	%p1, %r1, %r4;
	setp.ge.s32 	%p2, %r12, %r5;
	or.pred  	%p3, %p1, %p2;
	@%p3 bra 	$L__BB0_2;
	cvta.to.global.u64 	%rd3, %rd1;
	cvta.to.global.u64 	%rd4, %rd2;
	mad.lo.s32 	%r13, %r4, %r12, %r1;
	mul.wide.s32 	%rd5, %r13, 4;
	add.s64 	%rd6, %rd3, %rd5;
	ld.global.f32 	%f1, [%rd6];
	mad.lo.s32 	%r14, %r5, %r1, %r12;
	mul.wide.s32 	%rd7, %r14, 4;
	add.s64 	%rd8, %rd4, %rd7;
	st.global.f32 	[%rd8], %f1;
$L__BB0_2:
	ret;

}
	// .globl	_Z13mattranGpu_v2ILi16EEvPKfPfii
.visible .entry _Z13mattranGpu_v2ILi16EEvPKfPfii(
	.param .u64 .ptr .align 1 _Z13mattranGpu_v2ILi16EEvPKfPfii_param_0,
	.param .u64 .ptr .align 1 _Z13mattranGpu_v2ILi16EEvPKfPfii_param_1,
	.param .u32 _Z13mattranGpu_v2ILi16EEvPKfPfii_param_2,
	.param .u32 _Z13mattranGpu_v2ILi16EEvPKfPfii_param_3
)
{
	.reg .pred 	%p<6>;
	.reg .b32 	%r<29>;
	.reg .b32 	%f<3>;
	.reg .b64 	%rd<9>;
	// demoted variable
	.shared .align 4 .b8 _ZZ13mattranGpu_v2ILi16EEvPKfPfiiE2SA[1024];
	ld.param.u64 	%rd1, [_Z13mattranGpu_v2ILi16EEvPKfPfii_param_0];
	ld.param.u64 	%rd2, [_Z13mattranGpu_v2ILi16EEvPKfPfii_param_1];
	ld.param.u32 	%r11, [_Z13mattranGpu_v2ILi16EEvPKfPfii_param_2];
	ld.param.u32 	%r10, [_Z13mattranGpu_v2ILi16EEvPKfPfii_param_3];
	mov.u32 	%r1, %tid.x;
	mov.u32 	%r12, %ntid.x;
	mov.u32 	%r2, %ctaid.x;
	mad.lo.s32 	%r3, %r12, %r2, %r1;
	mov.u32 	%r4, %tid.y;
	mov.u32 	%r13, %ntid.y;
	mov.u32 	%r5, %ctaid.y;
	mad.lo.s32 	%r14, %r13, %r5, %r4;
	setp.lt.s32 	%p2, %r3, %r10;
	setp.lt.s32 	%p3, %r14, %r11;
	and.pred  	%p1, %p2, %p3;
	not.pred 	%p4, %p1;
	@%p4 bra 	$L__BB1_2;
	cvta.to.global.u64 	%rd3, %rd1;
	mad.lo.s32 	%r15, %r10, %r14, %r3;
	mul.wide.s32 	%rd4, %r15, 4;
	add.s64 	%rd5, %rd3, %rd4;
	ld.global.f32 	%f1, [%rd5];
	shl.b32 	%r16, %r4, 6;
	mov.u32 	%r17, _ZZ13mattranGpu_v2ILi16EEvPKfPfiiE2SA;
	add.s32 	%r18, %r17, %r16;
	shl.b32 	%r19, %r1, 2;
	add.s32 	%r20, %r18, %r19;
	st.shared.f32 	[%r20], %f1;
$L__BB1_2:
	bar.sync 	0;
	shl.b32 	%r7, %r5, 4;
	shl.b32 	%r8, %r2, 4;
	@%p4 bra 	$L__BB1_4;
	shl.b32 	%r21, %r1, 6;
	mov.u32 	%r22, _ZZ13mattranGpu_v2ILi16EEvPKfPfiiE2SA;
	add.s32 	%r23, %r22, %r21;
	shl.b32 	%r24, %r4, 2;
	add.s32 	%r25, %r23, %r24;
	ld.shared.f32 	%f2, [%r25];
	add.s32 	%r26, %r8, %r4;
	add.s32 	%r27, %r7, %r1;
	mad.lo.s32 	%r28, %r11, %r26, %r27;
	cvta.to.global.u64 	%rd6, %rd2;
	mul.wide.s32 	%rd7, %r28, 4;
	add.s64 	%rd8, %rd6, %rd7;
	st.global.f32 	[%rd8], %f2;
$L__BB1_4:
	ret;

}


// ===== COMPILED SASS (sm_100) =====

	.target	sm_100

	.elftype	@"ET_EXEC"


//--------------------- .note.nv.tkinfo           --------------------------
	.section	.note.nv.tkinfo,"",@"SHT_NOTE"
	.sectionflags	@"SHF_NOTE_NV_TKINFO"
	.tkinfo
        /*0018*/ 	.word	0x00000002
        /*0030*/ 	.string	""
        /*0030*/ 	.string	"ptxas"
        /*0030*/ 	.string	"Cuda compilation tools, release 13.0, V13.0.88"
        /*0030*/ 	.string	"Build cuda_13.0.r13.0/compiler.36424714_0"
        /*0030*/ 	.string	"-arch sm_100 -m 64 "



//--------------------- .note.nv.cuinfo           --------------------------
	.section	.note.nv.cuinfo,"",@"SHT_NOTE"
	.sectionflags	@"SHF_NOTE_NV_CUINFO"
        /*0018*/ 	.short	0x0002
        /*001a*/ 	.short	0x0064
        /*001c*/ 	.short	0x0082
	.zero		2


//--------------------- .nv.info                  --------------------------
	.section	.nv.info,"",@"SHT_CUDA_INFO"
	.align	4


	//----- nvinfo : EIATTR_REGCOUNT
	.align		4
        /*0000*/ 	.byte	0x04, 0x2f
        /*0002*/ 	.short	(.L_1 - .L_0)
	.align		4
.L_0:
        /*0004*/ 	.word	index@(_Z13mattranGpu_v1PKfPfii)
        /*0008*/ 	.word	0x0000000a


	//----- nvinfo : EIATTR_FRAME_SIZE
	.align		4
.L_1:
        /*000c*/ 	.byte	0x04, 0x11
        /*000e*/ 	.short	(.L_3 - .L_2)
	.align		4
.L_2:
        /*0010*/ 	.word	index@(_Z13mattranGpu_v1PKfPfii)
        /*0014*/ 	.word	0x00000000


	//----- nvinfo : EIATTR_REGCOUNT
	.align		4
.L_3:
        /*0018*/ 	.byte	0x04, 0x2f
        /*001a*/ 	.short	(.L_5 - .L_4)
	.align		4
.L_4:
        /*001c*/ 	.word	index@(_Z13mattranGpu_v2ILi16EEvPKfPfii)
        /*0020*/ 	.word	0x0000000c


	//----- nvinfo : EIATTR_FRAME_SIZE
	.align		4
.L_5:
        /*0024*/ 	.byte	0x04, 0x11
        /*0026*/ 	.short	(.L_7 - .L_6)
	.align		4
.L_6:
        /*0028*/ 	.word	index@(_Z13mattranGpu_v2ILi16EEvPKfPfii)
        /*002c*/ 	.word	0x00000000


	//----- nvinfo : EIATTR_MIN_STACK_SIZE
	.align		4
.L_7:
        /*0030*/ 	.byte	0x04, 0x12
        /*0032*/ 	.short	(.L_9 - .L_8)
	.align		4
.L_8:
        /*0034*/ 	.word	index@(_Z13mattranGpu_v2ILi16EEvPKfPfii)
        /*0038*/ 	.word	0x00000000


	//----- nvinfo : EIATTR_MIN_STACK_SIZE
	.align		4
.L_9:
        /*003c*/ 	.byte	0x04, 0x12
        /*003e*/ 	.short	(.L_11 - .L_10)
	.align		4
.L_10:
        /*0040*/ 	.word	index@(_Z13mattranGpu_v1PKfPfii)
        /*0044*/ 	.word	0x00000000
.L_11:


//--------------------- .nv.compat                --------------------------
	.section	.nv.compat,"",@"SHT_CUDA_COMPAT_INFO"
	.align	4
        /*0000*/ 	.byte	0x02, 0x09, 0x00, 0x00, 0x02, 0x02, 0x01, 0x00, 0x02, 0x05, 0x05, 0x00, 0x03, 0x07, 0x01, 0x01
        /*0010*/ 	.byte	0x02, 0x03, 0x00, 0x00, 0x02, 0x06, 0x01, 0x00, 0x04, 0x0b, 0x08, 0x00, 0x09, 0x00, 0x00, 0x00
        /*0020*/ 	.byte	0x00, 0x00, 0x00, 0x00


//--------------------- .nv.info._Z13mattranGpu_v2ILi16EEvPKfPfii --------------------------
	.section	.nv.info._Z13mattranGpu_v2ILi16EEvPKfPfii,"",@"SHT_CUDA_INFO"
	.sectionflags	@""
	.align	4


	//----- nvinfo : EIATTR_CUDA_API_VERSION
	.align		4
        /*0000*/ 	.byte	0x04, 0x37
        /*0002*/ 	.short	(.L_13 - .L_12)
.L_12:
        /*0004*/ 	.word	0x00000082


	//----- nvinfo : EIATTR_KPARAM_INFO
	.align		4
.L_13:
        /*0008*/ 	.byte	0x04, 0x17
        /*000a*/ 	.short	(.L_15 - .L_14)
.L_14:
        /*000c*/ 	.word	0x00000000
        /*0010*/ 	.short	0x0003
        /*0012*/ 	.short	0x0014
        /*0014*/ 	.byte	0x00, 0xf0, 0x11, 0x00


	//----- nvinfo : EIATTR_KPARAM_INFO
	.align		4
.L_15:
        /*0018*/ 	.byte	0x04, 0x17
        /*001a*/ 	.short	(.L_17 - .L_16)
.L_16:
        /*001c*/ 	.word	0x00000000
        /*0020*/ 	.short	0x0002
        /*0022*/ 	.short	0x0010
        /*0024*/ 	.byte	0x00, 0xf0, 0x11, 0x00


	//----- nvinfo : EIATTR_KPARAM_INFO
	.align		4
.L_17:
        /*0028*/ 	.byte	0x04, 0x17
        /*002a*/ 	.short	(.L_19 - .L_18)
.L_18:
        /*002c*/ 	.word	0x00000000
        /*0030*/ 	.short	0x0001
        /*0032*/ 	.short	0x0008
        /*0034*/ 	.byte	0x00, 0xf5, 0x21, 0x00


	//----- nvinfo : EIATTR_KPARAM_INFO
	.align		4
.L_19:
        /*0038*/ 	.byte	0x04, 0x17
        /*003a*/ 	.short	(.L_21 - .L_20)
.L_20:
        /*003c*/ 	.word	0x00000000
        /*0040*/ 	.short	0x0000
        /*0042*/ 	.short	0x0000
        /*0044*/ 	.byte	0x00, 0xf5, 0x21, 0x00


	//----- nvinfo : EIATTR_SPARSE_MMA_MASK
	.align		4
.L_21:
        /*0048*/ 	.byte	0x03, 0x50
        /*004a*/ 	.short	0x0000


	//----- nvinfo : EIATTR_MAXREG_COUNT
	.align		4
        /*004c*/ 	.byte	0x03, 0x1b
        /*004e*/ 	.short	0x00ff


	//----- nvinfo : EIATTR_NUM_BARRIERS
	.align		4
        /*0050*/ 	.byte	0x02, 0x4c
        /*0052*/ 	.byte	0x01
	.zero		1


	//----- nvinfo : EIATTR_MERCURY_ISA_VERSION
	.align		4
        /*0054*/ 	.byte	0x03, 0x5f
        /*0056*/ 	.short	0x0101


	//----- nvinfo : EIATTR_VRC_CTA_INIT_COUNT
	.align		4
        /*0058*/ 	.byte	0x02, 0x4a
	.zero		1
	.zero		1


	//----- nvinfo : EIATTR_EXIT_INSTR_OFFSETS
	.align		4
        /*005c*/ 	.byte	0x04, 0x1c
        /*005e*/ 	.short	(.L_23 - .L_22)


	//   ....[0]....
.L_22:
        /*0060*/ 	.word	0x000001b0


	//   ....[1]....
        /*0064*/ 	.word	0x00000280


	//----- nvinfo : EIATTR_CRS_STACK_SIZE
	.align		4
.L_23:
        /*0068*/ 	.byte	0x04, 0x1e
        /*006a*/ 	.short	(.L_25 - .L_24)
.L_24:
        /*006c*/ 	.word	0x00000000


	//----- nvinfo : EIATTR_CBANK_PARAM_SIZE
	.align		4
.L_25:
        /*0070*/ 	.byte	0x03, 0x19
        /*0072*/ 	.short	0x0018


	//----- nvinfo : EIATTR_PARAM_CBANK
	.align		4
        /*0074*/ 	.byte	0x04, 0x0a
        /*0076*/ 	.short	(.L_27 - .L_26)
	.align		4
.L_26:
        /*0078*/ 	.word	index@(.nv.constant0._Z13mattranGpu_v2ILi16EEvPKfPfii)
        /*007c*/ 	.short	0x0380
        /*007e*/ 	.short	0x0018


	//----- nvinfo : EIATTR_SW_WAR
	.align		4
.L_27:
        /*0080*/ 	.byte	0x04, 0x36
        /*0082*/ 	.short	(.L_29 - .L_28)
.L_28:
        /*0084*/ 	.word	0x00000008
.L_29:


//--------------------- .nv.info._Z13mattranGpu_v1PKfPfii --------------------------
	.section	.nv.info._Z13mattranGpu_v1PKfPfii,"",@"SHT_CUDA_INFO"
	.sectionflags	@""
	.align	4


	//----- nvinfo : EIATTR_CUDA_API_VERSION
	.align		4
        /*0000*/ 	.byte	0x04, 0x37
        /*0002*/ 	.short	(.L_31 - .L_30)
.L_30:
        /*0004*/ 	.word	0x00000082


	//----- nvinfo : EIATTR_KPARAM_INFO
	.align		4
.L_31:
        /*0008*/ 	.byte	0x04, 0x17
        /*000a*/ 	.short	(.L_33 - .L_32)
.L_32:
        /*000c*/ 	.word	0x00000000
        /*0010*/ 	.short	0x0003
        /*0012*/ 	.short	0x0014
        /*0014*/ 	.byte	0x00, 0xf0, 0x11, 0x00


	//----- nvinfo : EIATTR_KPARAM_INFO
	.align		4
.L_33:
        /*0018*/ 	.byte	0x04, 0x17
        /*001a*/ 	.short	(.L_35 - .L_34)
.L_34:
        /*001c*/ 	.word	0x00000000
        /*0020*/ 	.short	0x0002
        /*0022*/ 	.short	0x0010
        /*0024*/ 	.byte	0x00, 0xf0, 0x11, 0x00


	//----- nvinfo : EIATTR_KPARAM_INFO
	.align		4
.L_35:
        /*0028*/ 	.byte	0x04, 0x17
        /*002a*/ 	.short	(.L_37 - .L_36)
.L_36:
        /*002c*/ 	.word	0x00000000
        /*0030*/ 	.short	0x0001
        /*0032*/ 	.short	0x0008
        /*0034*/ 	.byte	0x00, 0xf5, 0x21, 0x00


	//----- nvinfo : EIATTR_KPARAM_INFO
	.align		4
.L_37:
        /*0038*/ 	.byte	0x04, 0x17
        /*003a*/ 	.short	(.L_39 - .L_38)
.L_38:
        /*003c*/ 	.word	0x00000000
        /*0040*/ 	.short	0x0000
        /*0042*/ 	.short	0x0000
        /*0044*/ 	.byte	0x00, 0xf5, 0x21, 0x00


	//----- nvinfo : EIATTR_SPARSE_MMA_MASK
	.align		4
.L_39:
        /*0048*/ 	.byte	0x03, 0x50
        /*004a*/ 	.short	0x0000


	//----- nvinfo : EIATTR_MAXREG_COUNT
	.align		4
        /*004c*/ 	.byte	0x03, 0x1b
        /*004e*/ 	.short	0x00ff


	//----- nvinfo : EIATTR_MERCURY_ISA_VERSION
	.align		4
        /*0050*/ 	.byte	0x03, 0x5f
        /*0052*/ 	.short	0x0101


	//----- nvinfo : EIATTR_VRC_CTA_INIT_COUNT
	.align		4
        /*0054*/ 	.byte	0x02, 0x4a
	.zero		1
	.zero		1


	//----- nvinfo : EIATTR_EXIT_INSTR_OFFSETS
	.align		4
        /*0058*/ 	.byte	0x04, 0x1c
        /*005a*/ 	.short	(.L_41 - .L_40)


	//   ....[0]....
.L_40:
        /*005c*/ 	.word	0x000000c0


	//   ....[1]....
        /*0060*/ 	.word	0x00000160


	//----- nvinfo : EIATTR_CBANK_PARAM_SIZE
	.align		4
.L_41:
        /*0064*/ 	.byte	0x03, 0x19
        /*0066*/ 	.short	0x0018


	//----- nvinfo : EIATTR_PARAM_CBANK
	.align		4
        /*0068*/ 	.byte	0x04, 0x0a
        /*006a*/ 	.short	(.L_43 - .L_42)
	.align		4
.L_42:
        /*006c*/ 	.word	index@(.nv.constant0._Z13mattranGpu_v1PKfPfii)
        /*0070*/ 	.short	0x0380
        /*0072*/ 	.short	0x0018


	//----- nvinfo : EIATTR_SW_WAR
	.align		4
.L_43:
        /*0074*/ 	.byte	0x04, 0x36
        /*0076*/ 	.short	(.L_45 - .L_44)
.L_44:
        /*0078*/ 	.word	0x00000008
.L_45:


//--------------------- .nv.callgraph             --------------------------
	.section	.nv.callgraph,"",@"SHT_CUDA_CALLGRAPH"
	.align	4
	.sectionentsize	8
	.align		4
        /*0000*/ 	.word	0x00000000
	.align		4
        /*0004*/ 	.word	0xffffffff
	.align		4
        /*0008*/ 	.word	0x00000000
	.align		4
        /*000c*/ 	.word	0xfffffffe
	.align		4
        /*0010*/ 	.word	0x00000000
	.align		4
        /*0014*/ 	.word	0xfffffffd
	.align		4
        /*0018*/ 	.word	0x00000000
	.align		4
        /*001c*/ 	.word	0xfffffffc


//--------------------- .text._Z13mattranGpu_v2ILi16EEvPKfPfii --------------------------
	.section	.text._Z13mattranGpu_v2ILi16EEvPKfPfii,"ax",@progbits
	.align	128
        .global         _Z13mattranGpu_v2ILi16EEvPKfPfii
        .type           _Z13mattranGpu_v2ILi16EEvPKfPfii,@function
        .size           _Z13mattranGpu_v2ILi16EEvPKfPfii,(.L_x_4 - _Z13mattranGpu_v2ILi16EEvPKfPfii)
        .other          _Z13mattranGpu_v2ILi16EEvPKfPfii,@"STO_CUDA_ENTRY STV_DEFAULT"
_Z13mattranGpu_v2ILi16EEvPKfPfii:
.text._Z13mattranGpu_v2ILi16EEvPKfPfii:
[----:B------:R-:W-:Y:S01]  /*0000*/  LDC R1, c[0x0][0x37c] ;  /* 0x0000df00ff017b82 */ /* 0x000fe20000000800 */
[----:B------:R-:W0:Y:S01]  /*0010*/  S2R R9, SR_TID.Y ;  /* 0x0000000000097919 */ /* 0x000e220000002200 */
[----:B------:R-:W1:Y:S01]  /*0020*/  LDCU UR4, c[0x0][0x360] ;  /* 0x00006c00ff0477ac */ /* 0x000e620008000800 */
[----:B------:R-:W-:Y:S01]  /*0030*/  BSSY.RECONVERGENT B0, `(.L_x_0) ;  /* 0x0000016000007945 */ /* 0x000fe20003800200 */
[----:B------:R-:W0:Y:S01]  /*0040*/  S2R R6, SR_CTAID.Y ;  /* 0x0000000000067919 */ /* 0x000e220000002600 */
[----:B------:R-:W0:Y:S01]  /*0050*/  LDCU UR5, c[0x0][0x364] ;  /* 0x00006c80ff0577ac */ /* 0x000e220008000800 */
[----:B------:R-:W1:Y:S01]  /*0060*/  S2R R7, SR_TID.X ;  /* 0x0000000000077919 */ /* 0x000e620000002100 */
[----:B------:R-:W2:Y:S01]  /*0070*/  LDCU.64 UR8, c[0x0][0x390] ;  /* 0x00007200ff0877ac */ /* 0x000ea20008000a00 */
[----:B------:R-:W1:Y:S01]  /*0080*/  S2R R4, SR_CTAID.X ;  /* 0x0000000000047919 */ /* 0x000e620000002500 */
[----:B------:R-:W3:Y:S01]  /*0090*/  LDCU.64 UR6, c[0x0][0x358] ;  /* 0x00006b00ff0677ac */ /* 0x000ee20008000a00 */
[----:B0-----:R-:W-:-:S05]  /*00a0*/  IMAD R5, R6, UR5, R9 ;  /* 0x0000000506057c24 */ /* 0x001fca000f8e0209 */
[----:B--2---:R-:W-:Y:S01]  /*00b0*/  ISETP.GE.AND P0, PT, R5, UR8, PT ;  /* 0x0000000805007c0c */ /* 0x004fe2000bf06270 */
[----:B-1----:R-:W-:-:S05]  /*00c0*/  IMAD R0, R4, UR4, R7 ;  /* 0x0000000404007c24 */ /* 0x002fca000f8e0207 */
[----:B------:R-:W-:-:S13]  /*00d0*/  ISETP.LT.AND P0, PT, R0, UR9, !P0 ;  /* 0x0000000900007c0c */ /* 0x000fda000c701270 */
[----:B---3--:R-:W-:Y:S05]  /*00e0*/  @!P0 BRA `(.L_x_1) ;  /* 0x0000000000288947 */ /* 0x008fea0003800000 */
[----:B------:R-:W0:Y:S01]  /*00f0*/  LDC.64 R2, c[0x0][0x380] ;  /* 0x0000e000ff027b82 */ /* 0x000e220000000a00 */
[----:B------:R-:W-:-:S04]  /*0100*/  IMAD R5, R5, UR9, R0 ;  /* 0x0000000905057c24 */ /* 0x000fc8000f8e0200 */
[----:B0-----:R-:W-:-:S06]  /*0110*/  IMAD.WIDE R2, R5, 0x4, R2 ;  /* 0x0000000405027825 */ /* 0x001fcc00078e0202 */
[----:B------:R-:W2:Y:S01]  /*0120*/  LDG.E R2, desc[UR6][R2.64] ;  /* 0x0000000602027981 */ /* 0x000ea2000c1e1900 */
[----:B------:R-:W0:Y:S01]  /*0130*/  S2UR UR5, SR_CgaCtaId ;  /* 0x00000000000579c3 */ /* 0x000e220000008800 */
[----:B------:R-:W-:Y:S02]  /*0140*/  UMOV UR4, 0x400 ;  /* 0x0000040000047882 */ /* 0x000fe40000000000 */
[----:B0-----:R-:W-:-:S06]  /*0150*/  ULEA UR4, UR5, UR4, 0x18 ;  /* 0x0000000405047291 */ /* 0x001fcc000f8ec0ff */
[----:B------:R-:W-:-:S04]  /*0160*/  LEA R0, R9, UR4, 0x6 ;  /* 0x0000000409007c11 */ /* 0x000fc8000f8e30ff */
[----:B------:R-:W-:-:S05]  /*0170*/  LEA R5, R7, R0, 0x2 ;  /* 0x0000000007057211 */ /* 0x000fca00078e10ff */
[----:B--2---:R0:W-:Y:S02]  /*0180*/  STS [R5], R2 ;  /* 0x0000000205007388 */ /* 0x0041e40000000800 */
.L_x_1:
[----:B------:R-:W-:Y:S05]  /*0190*/  BSYNC.RECONVERGENT B0 ;  /* 0x0000000000007941 */ /* 0x000fea0003800200 */
.L_x_0:
[----:B------:R-:W-:Y:S06]  /*01a0*/  BAR.SYNC.DEFER_BLOCKING 0x0 ;  /* 0x0000000000007b1d */ /* 0x000fec0000010000 */
[----:B------:R-:W-:Y:S05]  /*01b0*/  @!P0 EXIT ;  /* 0x000000000000894d */ /* 0x000fea0003800000 */
[----:B------:R-:W1:Y:S01]  /*01c0*/  S2UR UR5, SR_CgaCtaId ;  /* 0x00000000000579c3 */ /* 0x000e620000008800 */
[----:B------:R-:W-:Y:S01]  /*01d0*/  UMOV UR4, 0x400 ;  /* 0x0000040000047882 */ /* 0x000fe20000000000 */
[----:B------:R-:W-:-:S06]  /*01e0*/  LEA R4, R4, R9, 0x4 ;  /* 0x0000000904047211 */ /* 0x000fcc00078e20ff */
[----:B0-----:R-:W0:Y:S01]  /*01f0*/  LDC.64 R2, c[0x0][0x388] ;  /* 0x0000e200ff027b82 */ /* 0x001e220000000a00 */
[----:B-1----:R-:W-:-:S06]  /*0200*/  ULEA UR4, UR5, UR4, 0x18 ;  /* 0x0000000405047291 */ /* 0x002fcc000f8ec0ff */
[----:B------:R-:W-:Y:S02]  /*0210*/  LEA R0, R7, UR4, 0x6 ;  /* 0x0000000407007c11 */ /* 0x000fe4000f8e30ff */
[----:B------:R-:W-:Y:S02]  /*0220*/  LEA R7, R6, R7, 0x4 ;  /* 0x0000000706077211 */ /* 0x000fe400078e20ff */
[----:B------:R-:W-:-:S03]  /*0230*/  LEA R0, R9, R0, 0x2 ;  /* 0x0000000009007211 */ /* 0x000fc600078e10ff */
[----:B------:R-:W-:Y:S02]  /*0240*/  IMAD R7, R4, UR8, R7 ;  /* 0x0000000804077c24 */ /* 0x000fe4000f8e0207 */
[----:B------:R-:W1:Y:S02]  /*0250*/  LDS R5, [R0] ;  /* 0x0000000000057984 */ /* 0x000e640000000800 */
[----:B0-----:R-:W-:-:S05]  /*0260*/  IMAD.WIDE R2, R7, 0x4, R2 ;  /* 0x0000000407027825 */ /* 0x001fca00078e0202 */
[----:B-1----:R-:W-:Y:S01]  /*0270*/  STG.E desc[UR6][R2.64], R5 ;  /* 0x0000000502007986 */ /* 0x002fe2000c101906 */
[----:B------:R-:W-:Y:S05]  /*0280*/  EXIT ;  /* 0x000000000000794d */ /* 0x000fea0003800000 */
.L_x_2:
[----:B------:R-:W-:-:S00]  /*0290*/  BRA `(.L_x_2) ;  /* 0xfffffffc00fc7947 */ /* 0x000fc0000383ffff */
[----:B------:R-:W-:-:S00]  /*02a0*/  NOP ;  /* 0x0000000000007918 */ /* 0x000fc00000000000 */
        /* <DEDUP_REMOVED lines=13> */
.L_x_4:


//--------------------- .text._Z13mattranGpu_v1PKfPfii --------------------------
	.section	.text._Z13mattranGpu_v1PKfPfii,"ax",@progbits
	.align	128
        .global         _Z13mattranGpu_v1PKfPfii
        .type           _Z13mattranGpu_v1PKfPfii,@function
        .size           _Z13mattranGpu_v1PKfPfii,(.L_x_5 - _Z13mattranGpu_v1PKfPfii)
        .other          _Z13mattranGpu_v1PKfPfii,@"STO_CUDA_ENTRY STV_DEFAULT"
_Z13mattranGpu_v1PKfPfii:
.text._Z13mattranGpu_v1PKfPfii:
[----:B------:R-:W-:Y:S01]  /*0000*/  LDC R1, c[0x0][0x37c] ;  /* 0x0000df00ff017b82 */ /* 0x000fe20000000800 */
[----:B------:R-:W0:Y:S07]  /*0010*/  S2R R7, SR_TID.Y ;  /* 0x0000000000077919 */ /* 0x000e2e0000002200 */
[----:B------:R-:W1:Y:S01]  /*0020*/  LDC R3, c[0x0][0x360] ;  /* 0x0000d800ff037b82 */ /* 0x000e620000000800 */
[----:B------:R-:W2:Y:S01]  /*0030*/  LDCU.64 UR6, c[0x0][0x390] ;  /* 0x00007200ff0677ac */ /* 0x000ea20008000a00 */
[----:B------:R-:W1:Y:S06]  /*0040*/  S2R R0, SR_TID.X ;  /* 0x0000000000007919 */ /* 0x000e6c0000002100 */
[----:B------:R-:W0:Y:S08]  /*0050*/  S2UR UR5, SR_CTAID.Y ;  /* 0x00000000000579c3 */ /* 0x000e300000002600 */
[----:B------:R-:W0:Y:S08]  /*0060*/  LDC R2, c[0x0][0x364] ;  /* 0x0000d900ff027b82 */ /* 0x000e300000000800 */
[----:B------:R-:W1:Y:S01]  /*0070*/  S2UR UR4, SR_CTAID.X ;  /* 0x00000000000479c3 */ /* 0x000e620000002500 */
[----:B0-----:R-:W-:-:S05]  /*0080*/  IMAD R7, R2, UR5, R7 ;  /* 0x0000000502077c24 */ /* 0x001fca000f8e0207 */
[----:B--2---:R-:W-:Y:S01]  /*0090*/  ISETP.GE.AND P0, PT, R7, UR6, PT ;  /* 0x0000000607007c0c */ /* 0x004fe2000bf06270 */
[----:B-1----:R-:W-:-:S05]  /*00a0*/  IMAD R0, R3, UR4, R0 ;  /* 0x0000000403007c24 */ /* 0x002fca000f8e0200 */
[----:B------:R-:W-:-:S13]  /*00b0*/  ISETP.GE.OR P0, PT, R0, UR7, P0 ;  /* 0x0000000700007c0c */ /* 0x000fda0008706670 */
[----:B------:R-:W-:Y:S05]  /*00c0*/  @P0 EXIT ;  /* 0x000000000000094d */ /* 0x000fea0003800000 */
[----:B------:R-:W0:Y:S01]  /*00d0*/  LDC.64 R2, c[0x0][0x380] ;  /* 0x0000e000ff027b82 */ /* 0x000e220000000a00 */
[----:B------:R-:W1:Y:S01]  /*00e0*/  LDCU.64 UR4, c[0x0][0x358] ;  /* 0x00006b00ff0477ac */ /* 0x000e620008000a00 */
[----:B------:R-:W-:-:S04]  /*00f0*/  IMAD R5, R7, UR7, R0 ;  /* 0x0000000707057c24 */ /* 0x000fc8000f8e0200 */
[----:B0-----:R-:W-:Y:S02]  /*0100*/  IMAD.WIDE R2, R5, 0x4, R2 ;  /* 0x0000000405027825 */ /* 0x001fe400078e0202 */
[----:B------:R-:W0:Y:S04]  /*0110*/  LDC.64 R4, c[0x0][0x388] ;  /* 0x0000e200ff047b82 */ /* 0x000e280000000a00 */
[----:B-1----:R-:W2:Y:S01]  /*0120*/  LDG.E R3, desc[UR4][R2.64] ;  /* 0x0000000402037981 */ /* 0x002ea2000c1e1900 */
[----:B------:R-:W-:-:S04]  /*0130*/  IMAD R7, R0, UR6, R7 ;  /* 0x0000000600077c24 */ /* 0x000fc8000f8e0207 */
[----:B0-----:R-:W-:-:S05]  /*0140*/  IMAD.WIDE R4, R7, 0x4, R4 ;  /* 0x0000000407047825 */ /* 0x001fca00078e0204 */
[----:B--2---:R-:W-:Y:S01]  /*0150*/  STG.E desc[UR4][R4.64], R3 ;  /* 0x0000000304007986 */ /* 0x004fe2000c101904 */
[----:B------:R-:W-:Y:S05]  /*0160*/  EXIT ;  /* 0x000000000000794d */ /* 0x000fea0003800000 */
.L_x_3:
        /* <DEDUP_REMOVED lines=9> */
.L_x_5:


//--------------------- .nv.shared._Z13mattranGpu_v2ILi16EEvPKfPfii --------------------------
	.section	.nv.shared._Z13mattranGpu_v2ILi16EEvPKfPfii,"aw",@nobits
	.sectionflags	@""
	.align	4
.nv.shared._Z13mattranGpu_v2ILi16EEvPKfPfii:
	.zero		2048


//--------------------- .nv.shared.reserved.0     --------------------------
	.section	.nv.shared.reserved.0,"aw",@nobits
	.weak		__nv_reservedSMEM_offset_0_alias
	.size		__nv_reservedSMEM_offset_0_alias, 0, 64
	.other		__nv_reservedSMEM_offset_0_alias,@"STO_CUDA_RESERVED_SHARED STV_DEFAULT"
__nv_reservedSMEM_offset_0_alias:
	.zero		0
	.zero		64


//--------------------- .nv.constant0._Z13mattranGpu_v2ILi16EEvPKfPfii --------------------------
	.section	.nv.constant0._Z13mattranGpu_v2ILi16EEvPKfPfii,"a",@progbits
	.sectionflags	@""
	.align	4
.nv.constant0._Z13mattranGpu_v2ILi16EEvPKfPfii:
	.zero		920


//--------------------- .nv.constant0._Z13mattranGpu_v1PKfPfii --------------------------
	.section	.nv.constant0._Z13mattranGpu_v1PKfPfii,"a",@progbits
	.sectionflags	@""
	.align	4
.nv.constant0._Z13mattranGpu_v1PKfPfii:
	.zero		920


//--------------------- SYMBOLS --------------------------

	.type		.nv.reservedSmem.offset0,@object
	.size		.nv.reservedSmem.offset0,0x4
	.type		.nv.reservedSmem.cap,@object
	.size		.nv.reservedSmem.cap,0x4
